//
// Generated by NVIDIA NVVM Compiler
//
// Compiler Build ID: CL-36424714
// Cuda compilation tools, release 13.0, V13.0.88
// Based on NVVM 20.0.0
//

.version 9.0
.target sm_100
.address_size 64

	// .globl	_Z10foo_kernelPiS_Pm

.visible .entry _Z10foo_kernelPiS_Pm(
	.param .u64 .ptr .align 1 _Z10foo_kernelPiS_Pm_param_0,
	.param .u64 .ptr .align 1 _Z10foo_kernelPiS_Pm_param_1,
	.param .u64 .ptr .align 1 _Z10foo_kernelPiS_Pm_param_2
)
{


	ret;

}


// ===== COMPILED SASS (sm_100) =====

	.target	sm_100

	.elftype	@"ET_EXEC"


//--------------------- .note.nv.tkinfo           --------------------------
	.section	.note.nv.tkinfo,"",@"SHT_NOTE"
	.sectionflags	@"SHF_NOTE_NV_TKINFO"
	.tkinfo
        /*0018*/ 	.word	0x00000002
        /*0030*/ 	.string	""
        /*0030*/ 	.string	"ptxas"
        /*0030*/ 	.string	"Cuda compilation tools, release 13.0, V13.0.88"
        /*0030*/ 	.string	"Build cuda_13.0.r13.0/compiler.36424714_0"
        /*0030*/ 	.string	"-arch sm_100 -m 64 "



//--------------------- .note.nv.cuinfo           --------------------------
	.section	.note.nv.cuinfo,"",@"SHT_NOTE"
	.sectionflags	@"SHF_NOTE_NV_CUINFO"
        /*0018*/ 	.short	0x0002
        /*001a*/ 	.short	0x0064
        /*001c*/ 	.short	0x0082
	.zero		2


//--------------------- .nv.info                  --------------------------
	.section	.nv.info,"",@"SHT_CUDA_INFO"
	.align	4


	//----- nvinfo : EIATTR_REGCOUNT
	.align		4
        /*0000*/ 	.byte	0x04, 0x2f
        /*0002*/ 	.short	(.L_1 - .L_0)
	.align		4
.L_0:
        /*0004*/ 	.word	index@(_Z10foo_kernelPiS_Pm)
        /*0008*/ 	.word	0x00000004


	//----- nvinfo : EIATTR_FRAME_SIZE
	.align		4
.L_1:
        /*000c*/ 	.byte	0x04, 0x11
        /*000e*/ 	.short	(.L_3 - .L_2)
	.align		4
.L_2:
        /*0010*/ 	.word	index@(_Z10foo_kernelPiS_Pm)
        /*0014*/ 	.word	0x00000000


	//----- nvinfo : EIATTR_MIN_STACK_SIZE
	.align		4
.L_3:
        /*0018*/ 	.byte	0x04, 0x12
        /*001a*/ 	.short	(.L_5 - .L_4)
	.align		4
.L_4:
        /*001c*/ 	.word	index@(_Z10foo_kernelPiS_Pm)
        /*0020*/ 	.word	0x00000000
.L_5:


//--------------------- .nv.compat                --------------------------
	.section	.nv.compat,"",@"SHT_CUDA_COMPAT_INFO"
	.align	4
        /*0000*/ 	.byte	0x02, 0x09, 0x00, 0x00, 0x02, 0x02, 0x01, 0x00, 0x02, 0x05, 0x05, 0x00, 0x03, 0x07, 0x01, 0x01
        /*0010*/ 	.byte	0x02, 0x03, 0x00, 0x00, 0x02, 0x06, 0x01, 0x00, 0x04, 0x0b, 0x08, 0x00, 0x09, 0x00, 0x00, 0x00
        /*0020*/ 	.byte	0x00, 0x00, 0x00, 0x00


//--------------------- .nv.info._Z10foo_kernelPiS_Pm --------------------------
	.section	.nv.info._Z10foo_kernelPiS_Pm,"",@"SHT_CUDA_INFO"
	.sectionflags	@""
	.align	4


	//----- nvinfo : EIATTR_CUDA_API_VERSION
	.align		4
        /*0000*/ 	.byte	0x04, 0x37
        /*0002*/ 	.short	(.L_7 - .L_6)
.L_6:
        /*0004*/ 	.word	0x00000082


	//----- nvinfo : EIATTR_KPARAM_INFO
	.align		4
.L_7:
        /*0008*/ 	.byte	0x04, 0x17
        /*000a*/ 	.short	(.L_9 - .L_8)
.L_8:
        /*000c*/ 	.word	0x00000000
        /*0010*/ 	.short	0x0002
        /*0012*/ 	.short	0x0010
        /*0014*/ 	.byte	0x00, 0xf5, 0x21, 0x00


	//----- nvinfo : EIATTR_KPARAM_INFO
	.align		4
.L_9:
        /*0018*/ 	.byte	0x04, 0x17
        /*001a*/ 	.short	(.L_11 - .L_10)
.L_10:
        /*001c*/ 	.word	0x00000000
        /*0020*/ 	.short	0x0001
        /*0022*/ 	.short	0x0008
        /*0024*/ 	.byte	0x00, 0xf5, 0x21, 0x00


	//----- nvinfo : EIATTR_KPARAM_INFO
	.align		4
.L_11:
        /*0028*/ 	.byte	0x04, 0x17
        /*002a*/ 	.short	(.L_13 - .L_12)
.L_12:
        /*002c*/ 	.word	0x00000000
        /*0030*/ 	.short	0x0000
        /*0032*/ 	.short	0x0000
        /*0034*/ 	.byte	0x00, 0xf5, 0x21, 0x00


	//----- nvinfo : EIATTR_SPARSE_MMA_MASK
	.align		4
.L_13:
        /*0038*/ 	.byte	0x03, 0x50
        /*003a*/ 	.short	0x0000


	//----- nvinfo : EIATTR_MAXREG_COUNT
	.align		4
        /*003c*/ 	.byte	0x03, 0x1b
        /*003e*/ 	.short	0x00ff


	//----- nvinfo : EIATTR_MERCURY_ISA_VERSION
	.align		4
        /*0040*/ 	.byte	0x03, 0x5f
        /*0042*/ 	.short	0x0101


	//----- nvinfo : EIATTR_VRC_CTA_INIT_COUNT
	.align		4
        /*0044*/ 	.byte	0x02, 0x4a
	.zero		1
	.zero		1


	//----- nvinfo : EIATTR_EXIT_INSTR_OFFSETS
	.align		4
        /*0048*/ 	.byte	0x04, 0x1c
        /*004a*/ 	.short	(.L_15 - .L_14)


	//   ....[0]....
.L_14:
        /*004c*/ 	.word	0x00000010


	//----- nvinfo : EIATTR_CBANK_PARAM_SIZE
	.align		4
.L_15:
        /*0050*/ 	.byte	0x03, 0x19
        /*0052*/ 	.short	0x0018


	//----- nvinfo : EIATTR_PARAM_CBANK
	.align		4
        /*0054*/ 	.byte	0x04, 0x0a
        /*0056*/ 	.short	(.L_17 - .L_16)
	.align		4
.L_16:
        /*0058*/ 	.word	index@(.nv.constant0._Z10foo_kernelPiS_Pm)
        /*005c*/ 	.short	0x0380
        /*005e*/ 	.short	0x0018


	//----- nvinfo : EIATTR_SW_WAR
	.align		4
.L_17:
        /*0060*/ 	.byte	0x04, 0x36
        /*0062*/ 	.short	(.L_19 - .L_18)
.L_18:
        /*0064*/ 	.word	0x00000008
.L_19:


//--------------------- .nv.callgraph             --------------------------
	.section	.nv.callgraph,"",@"SHT_CUDA_CALLGRAPH"
	.align	4
	.sectionentsize	8
	.align		4
        /*0000*/ 	.word	0x00000000
	.align		4
        /*0004*/ 	.word	0xffffffff
	.align		4
        /*0008*/ 	.word	0x00000000
	.align		4
        /*000c*/ 	.word	0xfffffffe
	.align		4
        /*0010*/ 	.word	0x00000000
	.align		4
        /*0014*/ 	.word	0xfffffffd
	.align		4
        /*0018*/ 	.word	0x00000000
	.align		4
        /*001c*/ 	.word	0xfffffffc


//--------------------- .text._Z10foo_kernelPiS_Pm --------------------------
	.section	.text._Z10foo_kernelPiS_Pm,"ax",@progbits
	.align	128
        .global         _Z10foo_kernelPiS_Pm
        .type           _Z10foo_kernelPiS_Pm,@function
        .size           _Z10foo_kernelPiS_Pm,(.L_x_1 - _Z10foo_kernelPiS_Pm)
        .other          _Z10foo_kernelPiS_Pm,@"STO_CUDA_ENTRY STV_DEFAULT"
_Z10foo_kernelPiS_Pm:
.text._Z10foo_kernelPiS_Pm:
[----:B------:R-:W-:Y:S01]  /*0000*/  LDC R1, c[0x0][0x37c] ;  /* 0x0000df00ff017b82 */ /* 0x000fe20000000800 */
[----:B------:R-:W-:Y:S05]  /*0010*/  EXIT ;  /* 0x000000000000794d */ /* 0x000fea0003800000 */
.L_x_0:
[----:B------:R-:W-:-:S00]  /*0020*/  BRA `(.L_x_0) ;  /* 0xfffffffc00fc7947 */ /* 0x000fc0000383ffff */
[----:B------:R-:W-:-:S00]  /*0030*/  NOP ;  /* 0x0000000000007918 */ /* 0x000fc00000000000 */
        /* <DEDUP_REMOVED lines=12> */
.L_x_1:


//--------------------- .nv.shared.reserved.0     --------------------------
	.section	.nv.shared.reserved.0,"aw",@nobits
	.weak		__nv_reservedSMEM_offset_0_alias
	.size		__nv_reservedSMEM_offset_0_alias, 0, 64
	.other		__nv_reservedSMEM_offset_0_alias,@"STO_CUDA_RESERVED_SHARED STV_DEFAULT"
__nv_reservedSMEM_offset_0_alias:
	.zero		0
	.zero		64


//--------------------- .nv.constant0._Z10foo_kernelPiS_Pm --------------------------
	.section	.nv.constant0._Z10foo_kernelPiS_Pm,"a",@progbits
	.sectionflags	@""
	.align	4
.nv.constant0._Z10foo_kernelPiS_Pm:
	.zero		920


//--------------------- SYMBOLS --------------------------

	.type		.nv.reservedSmem.offset0,@object
	.size		.nv.reservedSmem.offset0,0x4
